//
// Generated by NVIDIA NVVM Compiler
//
// Compiler Build ID: CL-36424714
// Cuda compilation tools, release 13.0, V13.0.88
// Based on NVVM 20.0.0
//

.version 9.0
.target sm_100
.address_size 64

	// .globl	_Z6kernelPc

.visible .entry _Z6kernelPc(
	.param .u64 .ptr .align 1 _Z6kernelPc_param_0
)
{
	.reg .b16 	%rs<12>;
	.reg .b64 	%rd<3>;

	ld.param.u64 	%rd1, [_Z6kernelPc_param_0];
	cvta.to.global.u64 	%rd2, %rd1;
	mov.b16 	%rs1, 72;
	st.global.u8 	[%rd2], %rs1;
	mov.b16 	%rs2, 101;
	st.global.u8 	[%rd2+1], %rs2;
	mov.b16 	%rs3, 108;
	st.global.u8 	[%rd2+2], %rs3;
	st.global.u8 	[%rd2+3], %rs3;
	mov.b16 	%rs4, 111;
	st.global.u8 	[%rd2+4], %rs4;
	mov.b16 	%rs5, 44;
	st.global.u8 	[%rd2+5], %rs5;
	mov.b16 	%rs6, 32;
	st.global.u8 	[%rd2+6], %rs6;
	mov.b16 	%rs7, 87;
	st.global.u8 	[%rd2+7], %rs7;
	st.global.u8 	[%rd2+8], %rs4;
	mov.b16 	%rs8, 114;
	st.global.u8 	[%rd2+9], %rs8;
	st.global.u8 	[%rd2+10], %rs3;
	mov.b16 	%rs9, 100;
	st.global.u8 	[%rd2+11], %rs9;
	mov.b16 	%rs10, 33;
	st.global.u8 	[%rd2+12], %rs10;
	mov.b16 	%rs11, 0;
	st.global.u8 	[%rd2+13], %rs11;
	ret;

}


// ===== COMPILED SASS (sm_100) =====

	.target	sm_100

	.elftype	@"ET_EXEC"


//--------------------- .note.nv.tkinfo           --------------------------
	.section	.note.nv.tkinfo,"",@"SHT_NOTE"
	.sectionflags	@"SHF_NOTE_NV_TKINFO"
	.tkinfo
        /*0018*/ 	.word	0x00000002
        /*0030*/ 	.string	""
        /*0030*/ 	.string	"ptxas"
        /*0030*/ 	.string	"Cuda compilation tools, release 13.0, V13.0.88"
        /*0030*/ 	.string	"Build cuda_13.0.r13.0/compiler.36424714_0"
        /*0030*/ 	.string	"-arch sm_100 -m 64 "



//--------------------- .note.nv.cuinfo           --------------------------
	.section	.note.nv.cuinfo,"",@"SHT_NOTE"
	.sectionflags	@"SHF_NOTE_NV_CUINFO"
        /*0018*/ 	.short	0x0002
        /*001a*/ 	.short	0x0064
        /*001c*/ 	.short	0x0082
	.zero		2


//--------------------- .nv.info                  --------------------------
	.section	.nv.info,"",@"SHT_CUDA_INFO"
	.align	4


	//----- nvinfo : EIATTR_REGCOUNT
	.align		4
        /*0000*/ 	.byte	0x04, 0x2f
        /*0002*/ 	.short	(.L_1 - .L_0)
	.align		4
.L_0:
        /*0004*/ 	.word	index@(_Z6kernelPc)
        /*0008*/ 	.word	0x0000000d


	//----- nvinfo : EIATTR_FRAME_SIZE
	.align		4
.L_1:
        /*000c*/ 	.byte	0x04, 0x11
        /*000e*/ 	.short	(.L_3 - .L_2)
	.align		4
.L_2:
        /*0010*/ 	.word	index@(_Z6kernelPc)
        /*0014*/ 	.word	0x00000000


	//----- nvinfo : EIATTR_MIN_STACK_SIZE
	.align		4
.L_3:
        /*0018*/ 	.byte	0x04, 0x12
        /*001a*/ 	.short	(.L_5 - .L_4)
	.align		4
.L_4:
        /*001c*/ 	.word	index@(_Z6kernelPc)
        /*0020*/ 	.word	0x00000000
.L_5:


//--------------------- .nv.compat                --------------------------
	.section	.nv.compat,"",@"SHT_CUDA_COMPAT_INFO"
	.align	4
        /*0000*/ 	.byte	0x02, 0x09, 0x00, 0x00, 0x02, 0x02, 0x01, 0x00, 0x02, 0x05, 0x05, 0x00, 0x03, 0x07, 0x01, 0x01
        /*0010*/ 	.byte	0x02, 0x03, 0x00, 0x00, 0x02, 0x06, 0x01, 0x00, 0x04, 0x0b, 0x08, 0x00, 0x09, 0x00, 0x00, 0x00
        /*0020*/ 	.byte	0x00, 0x00, 0x00, 0x00


//--------------------- .nv.info._Z6kernelPc      --------------------------
	.section	.nv.info._Z6kernelPc,"",@"SHT_CUDA_INFO"
	.sectionflags	@""
	.align	4


	//----- nvinfo : EIATTR_CUDA_API_VERSION
	.align		4
        /*0000*/ 	.byte	0x04, 0x37
        /*0002*/ 	.short	(.L_7 - .L_6)
.L_6:
        /*0004*/ 	.word	0x00000082


	//----- nvinfo : EIATTR_KPARAM_INFO
	.align		4
.L_7:
        /*0008*/ 	.byte	0x04, 0x17
        /*000a*/ 	.short	(.L_9 - .L_8)
.L_8:
        /*000c*/ 	.word	0x00000000
        /*0010*/ 	.short	0x0000
        /*0012*/ 	.short	0x0000
        /*0014*/ 	.byte	0x00, 0xf5, 0x21, 0x00


	//----- nvinfo : EIATTR_SPARSE_MMA_MASK
	.align		4
.L_9:
        /*0018*/ 	.byte	0x03, 0x50
        /*001a*/ 	.short	0x0000


	//----- nvinfo : EIATTR_MAXREG_COUNT
	.align		4
        /*001c*/ 	.byte	0x03, 0x1b
        /*001e*/ 	.short	0x00ff


	//----- nvinfo : EIATTR_MERCURY_ISA_VERSION
	.align		4
        /*0020*/ 	.byte	0x03, 0x5f
        /*0022*/ 	.short	0x0101


	//----- nvinfo : EIATTR_VRC_CTA_INIT_COUNT
	.align		4
        /*0024*/ 	.byte	0x02, 0x4a
	.zero		1
	.zero		1


	//----- nvinfo : EIATTR_EXIT_INSTR_OFFSETS
	.align		4
        /*0028*/ 	.byte	0x04, 0x1c
        /*002a*/ 	.short	(.L_11 - .L_10)


	//   ....[0]....
.L_10:
        /*002c*/ 	.word	0x00000200


	//----- nvinfo : EIATTR_CBANK_PARAM_SIZE
	.align		4
.L_11:
        /*0030*/ 	.byte	0x03, 0x19
        /*0032*/ 	.short	0x0008


	//----- nvinfo : EIATTR_PARAM_CBANK
	.align		4
        /*0034*/ 	.byte	0x04, 0x0a
        /*0036*/ 	.short	(.L_13 - .L_12)
	.align		4
.L_12:
        /*0038*/ 	.word	index@(.nv.constant0._Z6kernelPc)
        /*003c*/ 	.short	0x0380
        /*003e*/ 	.short	0x0008


	//----- nvinfo : EIATTR_SW_WAR
	.align		4
.L_13:
        /*0040*/ 	.byte	0x04, 0x36
        /*0042*/ 	.short	(.L_15 - .L_14)
.L_14:
        /*0044*/ 	.word	0x00000008
.L_15:


//--------------------- .nv.callgraph             --------------------------
	.section	.nv.callgraph,"",@"SHT_CUDA_CALLGRAPH"
	.align	4
	.sectionentsize	8
	.align		4
        /*0000*/ 	.word	0x00000000
	.align		4
        /*0004*/ 	.word	0xffffffff
	.align		4
        /*0008*/ 	.word	0x00000000
	.align		4
        /*000c*/ 	.word	0xfffffffe
	.align		4
        /*0010*/ 	.word	0x00000000
	.align		4
        /*0014*/ 	.word	0xfffffffd
	.align		4
        /*0018*/ 	.word	0x00000000
	.align		4
        /*001c*/ 	.word	0xfffffffc


//--------------------- .text._Z6kernelPc         --------------------------
	.section	.text._Z6kernelPc,"ax",@progbits
	.align	128
        .global         _Z6kernelPc
        .type           _Z6kernelPc,@function
        .size           _Z6kernelPc,(.L_x_1 - _Z6kernelPc)
        .other          _Z6kernelPc,@"STO_CUDA_ENTRY STV_DEFAULT"
_Z6kernelPc:
.text._Z6kernelPc:
[----:B------:R-:W-:Y:S08]  /*0000*/  LDC R1, c[0x0][0x37c] ;  /* 0x0000df00ff017b82 */ /* 0x000ff00000000800 */
[----:B------:R-:W0:Y:S01]  /*0010*/  LDC.64 R2, c[0x0][0x380] ;  /* 0x0000e000ff027b82 */ /* 0x000e220000000a00 */
[----:B------:R-:W0:Y:S01]  /*0020*/  LDCU.64 UR4, c[0x0][0x358] ;  /* 0x00006b00ff0477ac */ /* 0x000e220008000a00 */
[----:B------:R-:W-:Y:S01]  /*0030*/  IMAD.MOV.U32 R0, RZ, RZ, 0x48 ;  /* 0x00000048ff007424 */ /* 0x000fe200078e00ff */
[----:B------:R-:W-:Y:S01]  /*0040*/  MOV R8, 0x20 ;  /* 0x0000002000087802 */ /* 0x000fe20000000f00 */
[----:B------:R-:W-:-:S02]  /*0050*/  IMAD.MOV.U32 R4, RZ, RZ, 0x65 ;  /* 0x00000065ff047424 */ /* 0x000fc400078e00ff */
[----:B------:R-:W-:Y:S02]  /*0060*/  HFMA2 R5, -RZ, RZ, 0, 6.4373016357421875e-06 ;  /* 0x0000006cff057431 */ /* 0x000fe400000001ff */
[----:B------:R-:W-:Y:S02]  /*0070*/  IMAD.MOV.U32 R9, RZ, RZ, 0x57 ;  /* 0x00000057ff097424 */ /* 0x000fe400078e00ff */
[----:B------:R-:W-:Y:S02]  /*0080*/  IMAD.MOV.U32 R6, RZ, RZ, 0x6f ;  /* 0x0000006fff067424 */ /* 0x000fe400078e00ff */
[----:B------:R-:W-:Y:S02]  /*0090*/  IMAD.MOV.U32 R10, RZ, RZ, 0x64 ;  /* 0x00000064ff0a7424 */ /* 0x000fe400078e00ff */
[----:B------:R-:W-:Y:S01]  /*00a0*/  IMAD.MOV.U32 R7, RZ, RZ, 0x2c ;  /* 0x0000002cff077424 */ /* 0x000fe200078e00ff */
[----:B0-----:R0:W-:Y:S04]  /*00b0*/  STG.E.U8 desc[UR4][R2.64], R0 ;  /* 0x0000000002007986 */ /* 0x0011e8000c101104 */
[----:B------:R1:W-:Y:S04]  /*00c0*/  STG.E.U8 desc[UR4][R2.64+0x1], R4 ;  /* 0x0000010402007986 */ /* 0x0003e8000c101104 */
[----:B------:R-:W-:Y:S01]  /*00d0*/  STG.E.U8 desc[UR4][R2.64+0x2], R5 ;  /* 0x0000020502007986 */ /* 0x000fe2000c101104 */
[----:B0-----:R-:W-:Y:S01]  /*00e0*/  PRMT R0, R8, 0x7610, R0 ;  /* 0x0000761008007816 */ /* 0x001fe20000000000 */
[----:B------:R-:W-:-:S02]  /*00f0*/  HFMA2 R8, -RZ, RZ, 0, 6.79492950439453125e-06 ;  /* 0x00000072ff087431 */ /* 0x000fc400000001ff */
[----:B------:R-:W-:Y:S01]  /*0100*/  STG.E.U8 desc[UR4][R2.64+0x3], R5 ;  /* 0x0000030502007986 */ /* 0x000fe2000c101104 */
[----:B-1----:R-:W-:Y:S02]  /*0110*/  PRMT R4, R9, 0x7610, R4 ;  /* 0x0000761009047816 */ /* 0x002fe40000000004 */
[----:B------:R-:W-:Y:S01]  /*0120*/  MOV R9, 0x21 ;  /* 0x0000002100097802 */ /* 0x000fe20000000f00 */
[----:B------:R0:W-:Y:S04]  /*0130*/  STG.E.U8 desc[UR4][R2.64+0xa], R5 ;  /* 0x00000a0502007986 */ /* 0x0001e8000c101104 */
[----:B------:R-:W-:Y:S04]  /*0140*/  STG.E.U8 desc[UR4][R2.64+0x4], R6 ;  /* 0x0000040602007986 */ /* 0x000fe8000c101104 */
[----:B------:R1:W-:Y:S01]  /*0150*/  STG.E.U8 desc[UR4][R2.64+0x8], R6 ;  /* 0x0000080602007986 */ /* 0x0003e2000c101104 */
[----:B0-----:R-:W-:-:S03]  /*0160*/  PRMT R5, R8, 0x7610, R5 ;  /* 0x0000761008057816 */ /* 0x001fc60000000005 */
[----:B------:R-:W-:Y:S01]  /*0170*/  STG.E.U8 desc[UR4][R2.64+0x5], R7 ;  /* 0x0000050702007986 */ /* 0x000fe2000c101104 */
[----:B------:R-:W-:-:S03]  /*0180*/  PRMT R8, R10, 0x7610, R8 ;  /* 0x000076100a087816 */ /* 0x000fc60000000008 */
[----:B------:R-:W-:Y:S01]  /*0190*/  STG.E.U8 desc[UR4][R2.64+0x6], R0 ;  /* 0x0000060002007986 */ /* 0x000fe2000c101104 */
[----:B-1----:R-:W-:-:S03]  /*01a0*/  PRMT R6, R9, 0x7610, R6 ;  /* 0x0000761009067816 */ /* 0x002fc60000000006 */
[----:B------:R-:W-:Y:S04]  /*01b0*/  STG.E.U8 desc[UR4][R2.64+0x7], R4 ;  /* 0x0000070402007986 */ /* 0x000fe8000c101104 */
[----:B------:R-:W-:Y:S04]  /*01c0*/  STG.E.U8 desc[UR4][R2.64+0x9], R5 ;  /* 0x0000090502007986 */ /* 0x000fe8000c101104 */
[----:B------:R-:W-:Y:S04]  /*01d0*/  STG.E.U8 desc[UR4][R2.64+0xb], R8 ;  /* 0x00000b0802007986 */ /* 0x000fe8000c101104 */
[----:B------:R-:W-:Y:S04]  /*01e0*/  STG.E.U8 desc[UR4][R2.64+0xd], RZ ;  /* 0x00000dff02007986 */ /* 0x000fe8000c101104 */
[----:B------:R-:W-:Y:S01]  /*01f0*/  STG.E.U8 desc[UR4][R2.64+0xc], R6 ;  /* 0x00000c0602007986 */ /* 0x000fe2000c101104 */
[----:B------:R-:W-:Y:S05]  /*0200*/  EXIT ;  /* 0x000000000000794d */ /* 0x000fea0003800000 */
.L_x_0:
[----:B------:R-:W-:-:S00]  /*0210*/  BRA `(.L_x_0) ;  /* 0xfffffffc00fc7947 */ /* 0x000fc0000383ffff */
[----:B------:R-:W-:-:S00]  /*0220*/  NOP ;  /* 0x0000000000007918 */ /* 0x000fc00000000000 */
        /* <DEDUP_REMOVED lines=13> */
.L_x_1:


//--------------------- .nv.shared.reserved.0     --------------------------
	.section	.nv.shared.reserved.0,"aw",@nobits
	.weak		__nv_reservedSMEM_offset_0_alias
	.size		__nv_reservedSMEM_offset_0_alias, 0, 64
	.other		__nv_reservedSMEM_offset_0_alias,@"STO_CUDA_RESERVED_SHARED STV_DEFAULT"
__nv_reservedSMEM_offset_0_alias:
	.zero		0
	.zero		64


//--------------------- .nv.constant0._Z6kernelPc --------------------------
	.section	.nv.constant0._Z6kernelPc,"a",@progbits
	.sectionflags	@""
	.align	4
.nv.constant0._Z6kernelPc:
	.zero		904


//--------------------- SYMBOLS --------------------------

	.type		.nv.reservedSmem.offset0,@object
	.size		.nv.reservedSmem.offset0,0x4
